//
// Generated by NVIDIA NVVM Compiler
//
// Compiler Build ID: CL-36424714
// Cuda compilation tools, release 13.0, V13.0.88
// Based on NVVM 20.0.0
//

.version 9.0
.target sm_100
.address_size 64

	// .globl	_Z12reduceinter2PjS_j
.extern .shared .align 16 .b8 sdata[];

.visible .entry _Z12reduceinter2PjS_j(
	.param .u64 .ptr .align 1 _Z12reduceinter2PjS_j_param_0,
	.param .u64 .ptr .align 1 _Z12reduceinter2PjS_j_param_1,
	.param .u32 _Z12reduceinter2PjS_j_param_2
)
{
	.reg .pred 	%p<6>;
	.reg .b32 	%r<26>;
	.reg .b64 	%rd<9>;

	ld.param.u64 	%rd1, [_Z12reduceinter2PjS_j_param_0];
	ld.param.u64 	%rd2, [_Z12reduceinter2PjS_j_param_1];
	ld.param.u32 	%r9, [_Z12reduceinter2PjS_j_param_2];
	mov.u32 	%r1, %tid.x;
	mov.u32 	%r2, %ctaid.x;
	mov.u32 	%r3, %ntid.x;
	mad.lo.s32 	%r4, %r2, %r3, %r1;
	shl.b32 	%r10, %r1, 2;
	mov.u32 	%r11, sdata;
	add.s32 	%r5, %r11, %r10;
	mov.b32 	%r12, 0;
	st.shared.u32 	[%r5], %r12;
	setp.ge.u32 	%p1, %r4, %r9;
	@%p1 bra 	$L__BB0_2;
	cvta.to.global.u64 	%rd3, %rd2;
	mul.wide.u32 	%rd4, %r4, 4;
	add.s64 	%rd5, %rd3, %rd4;
	ld.global.u32 	%r13, [%rd5];
	st.shared.u32 	[%r5], %r13;
$L__BB0_2:
	bar.sync 	0;
	setp.lt.u32 	%p2, %r3, 2;
	@%p2 bra 	$L__BB0_7;
	mov.b32 	%r25, 1;
$L__BB0_4:
	shl.b32 	%r7, %r25, 1;
	mul.lo.s32 	%r8, %r7, %r1;
	setp.ge.u32 	%p3, %r8, %r3;
	@%p3 bra 	$L__BB0_6;
	add.s32 	%r15, %r8, %r25;
	shl.b32 	%r16, %r15, 2;
	add.s32 	%r18, %r11, %r16;
	ld.shared.u32 	%r19, [%r18];
	shl.b32 	%r20, %r8, 2;
	add.s32 	%r21, %r11, %r20;
	ld.shared.u32 	%r22, [%r21];
	add.s32 	%r23, %r22, %r19;
	st.shared.u32 	[%r21], %r23;
$L__BB0_6:
	bar.sync 	0;
	setp.lt.u32 	%p4, %r7, %r3;
	mov.u32 	%r25, %r7;
	@%p4 bra 	$L__BB0_4;
$L__BB0_7:
	setp.ne.s32 	%p5, %r1, 0;
	@%p5 bra 	$L__BB0_9;
	ld.shared.u32 	%r24, [sdata];
	cvta.to.global.u64 	%rd6, %rd1;
	mul.wide.u32 	%rd7, %r2, 4;
	add.s64 	%rd8, %rd6, %rd7;
	st.global.u32 	[%rd8], %r24;
$L__BB0_9:
	ret;

}


// ===== COMPILED SASS (sm_100) =====

	.target	sm_100

	.elftype	@"ET_EXEC"


//--------------------- .note.nv.tkinfo           --------------------------
	.section	.note.nv.tkinfo,"",@"SHT_NOTE"
	.sectionflags	@"SHF_NOTE_NV_TKINFO"
	.tkinfo
        /*0018*/ 	.word	0x00000002
        /*0030*/ 	.string	""
        /*0030*/ 	.string	"ptxas"
        /*0030*/ 	.string	"Cuda compilation tools, release 13.0, V13.0.88"
        /*0030*/ 	.string	"Build cuda_13.0.r13.0/compiler.36424714_0"
        /*0030*/ 	.string	"-arch sm_100 -m 64 "



//--------------------- .note.nv.cuinfo           --------------------------
	.section	.note.nv.cuinfo,"",@"SHT_NOTE"
	.sectionflags	@"SHF_NOTE_NV_CUINFO"
        /*0018*/ 	.short	0x0002
        /*001a*/ 	.short	0x0064
        /*001c*/ 	.short	0x0082
	.zero		2


//--------------------- .nv.info                  --------------------------
	.section	.nv.info,"",@"SHT_CUDA_INFO"
	.align	4


	//----- nvinfo : EIATTR_REGCOUNT
	.align		4
        /*0000*/ 	.byte	0x04, 0x2f
        /*0002*/ 	.short	(.L_1 - .L_0)
	.align		4
.L_0:
        /*0004*/ 	.word	index@(_Z12reduceinter2PjS_j)
        /*0008*/ 	.word	0x0000000c


	//----- nvinfo : EIATTR_FRAME_SIZE
	.align		4
.L_1:
        /*000c*/ 	.byte	0x04, 0x11
        /*000e*/ 	.short	(.L_3 - .L_2)
	.align		4
.L_2:
        /*0010*/ 	.word	index@(_Z12reduceinter2PjS_j)
        /*0014*/ 	.word	0x00000000


	//----- nvinfo : EIATTR_MIN_STACK_SIZE
	.align		4
.L_3:
        /*0018*/ 	.byte	0x04, 0x12
        /*001a*/ 	.short	(.L_5 - .L_4)
	.align		4
.L_4:
        /*001c*/ 	.word	index@(_Z12reduceinter2PjS_j)
        /*0020*/ 	.word	0x00000000
.L_5:


//--------------------- .nv.compat                --------------------------
	.section	.nv.compat,"",@"SHT_CUDA_COMPAT_INFO"
	.align	4
        /*0000*/ 	.byte	0x02, 0x09, 0x00, 0x00, 0x02, 0x02, 0x01, 0x00, 0x02, 0x05, 0x05, 0x00, 0x03, 0x07, 0x01, 0x01
        /*0010*/ 	.byte	0x02, 0x03, 0x00, 0x00, 0x02, 0x06, 0x01, 0x00, 0x04, 0x0b, 0x08, 0x00, 0x09, 0x00, 0x00, 0x00
        /*0020*/ 	.byte	0x00, 0x00, 0x00, 0x00


//--------------------- .nv.info._Z12reduceinter2PjS_j --------------------------
	.section	.nv.info._Z12reduceinter2PjS_j,"",@"SHT_CUDA_INFO"
	.sectionflags	@""
	.align	4


	//----- nvinfo : EIATTR_CUDA_API_VERSION
	.align		4
        /*0000*/ 	.byte	0x04, 0x37
        /*0002*/ 	.short	(.L_7 - .L_6)
.L_6:
        /*0004*/ 	.word	0x00000082


	//----- nvinfo : EIATTR_KPARAM_INFO
	.align		4
.L_7:
        /*0008*/ 	.byte	0x04, 0x17
        /*000a*/ 	.short	(.L_9 - .L_8)
.L_8:
        /*000c*/ 	.word	0x00000000
        /*0010*/ 	.short	0x0002
        /*0012*/ 	.short	0x0010
        /*0014*/ 	.byte	0x00, 0xf0, 0x11, 0x00


	//----- nvinfo : EIATTR_KPARAM_INFO
	.align		4
.L_9:
        /*0018*/ 	.byte	0x04, 0x17
        /*001a*/ 	.short	(.L_11 - .L_10)
.L_10:
        /*001c*/ 	.word	0x00000000
        /*0020*/ 	.short	0x0001
        /*0022*/ 	.short	0x0008
        /*0024*/ 	.byte	0x00, 0xf5, 0x21, 0x00


	//----- nvinfo : EIATTR_KPARAM_INFO
	.align		4
.L_11:
        /*0028*/ 	.byte	0x04, 0x17
        /*002a*/ 	.short	(.L_13 - .L_12)
.L_12:
        /*002c*/ 	.word	0x00000000
        /*0030*/ 	.short	0x0000
        /*0032*/ 	.short	0x0000
        /*0034*/ 	.byte	0x00, 0xf5, 0x21, 0x00


	//----- nvinfo : EIATTR_SPARSE_MMA_MASK
	.align		4
.L_13:
        /*0038*/ 	.byte	0x03, 0x50
        /*003a*/ 	.short	0x0000


	//----- nvinfo : EIATTR_MAXREG_COUNT
	.align		4
        /*003c*/ 	.byte	0x03, 0x1b
        /*003e*/ 	.short	0x00ff


	//----- nvinfo : EIATTR_NUM_BARRIERS
	.align		4
        /*0040*/ 	.byte	0x02, 0x4c
        /*0042*/ 	.byte	0x01
	.zero		1


	//----- nvinfo : EIATTR_MERCURY_ISA_VERSION
	.align		4
        /*0044*/ 	.byte	0x03, 0x5f
        /*0046*/ 	.short	0x0101


	//----- nvinfo : EIATTR_VRC_CTA_INIT_COUNT
	.align		4
        /*0048*/ 	.byte	0x02, 0x4a
	.zero		1
	.zero		1


	//----- nvinfo : EIATTR_EXIT_INSTR_OFFSETS
	.align		4
        /*004c*/ 	.byte	0x04, 0x1c
        /*004e*/ 	.short	(.L_15 - .L_14)


	//   ....[0]....
.L_14:
        /*0050*/ 	.word	0x00000240


	//   ....[1]....
        /*0054*/ 	.word	0x000002c0


	//----- nvinfo : EIATTR_CBANK_PARAM_SIZE
	.align		4
.L_15:
        /*0058*/ 	.byte	0x03, 0x19
        /*005a*/ 	.short	0x0014


	//----- nvinfo : EIATTR_PARAM_CBANK
	.align		4
        /*005c*/ 	.byte	0x04, 0x0a
        /*005e*/ 	.short	(.L_17 - .L_16)
	.align		4
.L_16:
        /*0060*/ 	.word	index@(.nv.constant0._Z12reduceinter2PjS_j)
        /*0064*/ 	.short	0x0380
        /*0066*/ 	.short	0x0014


	//----- nvinfo : EIATTR_SW_WAR
	.align		4
.L_17:
        /*0068*/ 	.byte	0x04, 0x36
        /*006a*/ 	.short	(.L_19 - .L_18)
.L_18:
        /*006c*/ 	.word	0x00000008
.L_19:


//--------------------- .nv.callgraph             --------------------------
	.section	.nv.callgraph,"",@"SHT_CUDA_CALLGRAPH"
	.align	4
	.sectionentsize	8
	.align		4
        /*0000*/ 	.word	0x00000000
	.align		4
        /*0004*/ 	.word	0xffffffff
	.align		4
        /*0008*/ 	.word	0x00000000
	.align		4
        /*000c*/ 	.word	0xfffffffe
	.align		4
        /*0010*/ 	.word	0x00000000
	.align		4
        /*0014*/ 	.word	0xfffffffd
	.align		4
        /*0018*/ 	.word	0x00000000
	.align		4
        /*001c*/ 	.word	0xfffffffc


//--------------------- .text._Z12reduceinter2PjS_j --------------------------
	.section	.text._Z12reduceinter2PjS_j,"ax",@progbits
	.align	128
        .global         _Z12reduceinter2PjS_j
        .type           _Z12reduceinter2PjS_j,@function
        .size           _Z12reduceinter2PjS_j,(.L_x_3 - _Z12reduceinter2PjS_j)
        .other          _Z12reduceinter2PjS_j,@"STO_CUDA_ENTRY STV_DEFAULT"
_Z12reduceinter2PjS_j:
.text._Z12reduceinter2PjS_j:
[----:B------:R-:W-:Y:S01]  /*0000*/  LDC R1, c[0x0][0x37c] ;  /* 0x0000df00ff017b82 */ /* 0x000fe20000000800 */
[----:B------:R-:W0:Y:S01]  /*0010*/  S2R R4, SR_TID.X ;  /* 0x0000000000047919 */ /* 0x000e220000002100 */
[----:B------:R-:W0:Y:S01]  /*0020*/  LDCU UR7, c[0x0][0x360] ;  /* 0x00006c00ff0777ac */ /* 0x000e220008000800 */
[----:B------:R-:W-:Y:S01]  /*0030*/  IMAD.MOV.U32 R9, RZ, RZ, RZ ;  /* 0x000000ffff097224 */ /* 0x000fe200078e00ff */
[----:B------:R-:W0:Y:S01]  /*0040*/  S2R R7, SR_CTAID.X ;  /* 0x0000000000077919 */ /* 0x000e220000002500 */
[----:B------:R-:W1:Y:S01]  /*0050*/  LDCU UR4, c[0x0][0x390] ;  /* 0x00007200ff0477ac */ /* 0x000e620008000800 */
[----:B------:R-:W2:Y:S01]  /*0060*/  LDCU.64 UR8, c[0x0][0x358] ;  /* 0x00006b00ff0877ac */ /* 0x000ea20008000a00 */
[----:B0-----:R-:W-:-:S05]  /*0070*/  IMAD R5, R7, UR7, R4 ;  /* 0x0000000707057c24 */ /* 0x001fca000f8e0204 */
[----:B-1----:R-:W-:-:S13]  /*0080*/  ISETP.GE.U32.AND P0, PT, R5, UR4, PT ;  /* 0x0000000405007c0c */ /* 0x002fda000bf06070 */
[----:B------:R-:W0:Y:S02]  /*0090*/  @!P0 LDC.64 R2, c[0x0][0x388] ;  /* 0x0000e200ff028b82 */ /* 0x000e240000000a00 */
[----:B0-----:R-:W-:-:S05]  /*00a0*/  @!P0 IMAD.WIDE.U32 R2, R5, 0x4, R2 ;  /* 0x0000000405028825 */ /* 0x001fca00078e0002 */
[----:B--2---:R-:W2:Y:S01]  /*00b0*/  @!P0 LDG.E R9, desc[UR8][R2.64] ;  /* 0x0000000802098981 */ /* 0x004ea2000c1e1900 */
[----:B------:R-:W0:Y:S01]  /*00c0*/  S2UR UR5, SR_CgaCtaId ;  /* 0x00000000000579c3 */ /* 0x000e220000008800 */
[----:B------:R-:W-:Y:S01]  /*00d0*/  UMOV UR4, 0x400 ;  /* 0x0000040000047882 */ /* 0x000fe20000000000 */
[----:B------:R-:W-:Y:S01]  /*00e0*/  UISETP.GE.U32.AND UP0, UPT, UR7, 0x2, UPT ;  /* 0x000000020700788c */ /* 0x000fe2000bf06070 */
[----:B------:R-:W-:Y:S01]  /*00f0*/  ISETP.NE.AND P1, PT, R4, RZ, PT ;  /* 0x000000ff0400720c */ /* 0x000fe20003f25270 */
[----:B0-----:R-:W-:-:S06]  /*0100*/  ULEA UR4, UR5, UR4, 0x18 ;  /* 0x0000000405047291 */ /* 0x001fcc000f8ec0ff */
[----:B------:R-:W-:-:S05]  /*0110*/  LEA R0, R4, UR4, 0x2 ;  /* 0x0000000404007c11 */ /* 0x000fca000f8e10ff */
[----:B--2---:R0:W-:Y:S01]  /*0120*/  STS [R0], R9 ;  /* 0x0000000900007388 */ /* 0x0041e20000000800 */
[----:B------:R-:W-:Y:S06]  /*0130*/  BAR.SYNC.DEFER_BLOCKING 0x0 ;  /* 0x0000000000007b1d */ /* 0x000fec0000010000 */
[----:B------:R-:W-:Y:S05]  /*0140*/  BRA.U !UP0, `(.L_x_0) ;  /* 0x00000001083c7547 */ /* 0x000fea000b800000 */
[----:B------:R-:W-:-:S05]  /*0150*/  UMOV UR5, 0x1 ;  /* 0x0000000100057882 */ /* 0x000fca0000000000 */
.L_x_1:
[----:B------:R-:W-:-:S04]  /*0160*/  USHF.L.U32 UR6, UR5, 0x1, URZ ;  /* 0x0000000105067899 */ /* 0x000fc800080006ff */
[----:B------:R-:W-:Y:S02]  /*0170*/  UISETP.GE.U32.AND UP0, UPT, UR6, UR7, UPT ;  /* 0x000000070600728c */ /* 0x000fe4000bf06070 */
[----:B-1----:R-:W-:-:S05]  /*0180*/  IMAD R2, R4, UR6, RZ ;  /* 0x0000000604027c24 */ /* 0x002fca000f8e02ff */
[----:B------:R-:W-:-:S13]  /*0190*/  ISETP.GE.U32.AND P0, PT, R2, UR7, PT ;  /* 0x0000000702007c0c */ /* 0x000fda000bf06070 */
[C---:B0-----:R-:W-:Y:S01]  /*01a0*/  @!P0 IADD3 R0, PT, PT, R2.reuse, UR5, RZ ;  /* 0x0000000502008c10 */ /* 0x041fe2000fffe0ff */
[----:B------:R-:W-:Y:S01]  /*01b0*/  UMOV UR5, UR6 ;  /* 0x0000000600057c82 */ /* 0x000fe20008000000 */
[----:B------:R-:W-:Y:S02]  /*01c0*/  @!P0 LEA R2, R2, UR4, 0x2 ;  /* 0x0000000402028c11 */ /* 0x000fe4000f8e10ff */
[----:B------:R-:W-:-:S03]  /*01d0*/  @!P0 LEA R0, R0, UR4, 0x2 ;  /* 0x0000000400008c11 */ /* 0x000fc6000f8e10ff */
[----:B------:R-:W-:Y:S04]  /*01e0*/  @!P0 LDS R3, [R2] ;  /* 0x0000000002038984 */ /* 0x000fe80000000800 */
[----:B------:R-:W0:Y:S02]  /*01f0*/  @!P0 LDS R0, [R0] ;  /* 0x0000000000008984 */ /* 0x000e240000000800 */
[----:B0-----:R-:W-:-:S05]  /*0200*/  @!P0 IMAD.IADD R3, R0, 0x1, R3 ;  /* 0x0000000100038824 */ /* 0x001fca00078e0203 */
[----:B------:R1:W-:Y:S01]  /*0210*/  @!P0 STS [R2], R3 ;  /* 0x0000000302008388 */ /* 0x0003e20000000800 */
[----:B------:R-:W-:Y:S06]  /*0220*/  BAR.SYNC.DEFER_BLOCKING 0x0 ;  /* 0x0000000000007b1d */ /* 0x000fec0000010000 */
[----:B------:R-:W-:Y:S05]  /*0230*/  BRA.U !UP0, `(.L_x_1) ;  /* 0xfffffffd08c87547 */ /* 0x000fea000b83ffff */
.L_x_0:
[----:B------:R-:W-:Y:S05]  /*0240*/  @P1 EXIT ;  /* 0x000000000000194d */ /* 0x000fea0003800000 */
[----:B------:R-:W2:Y:S01]  /*0250*/  S2UR UR5, SR_CgaCtaId ;  /* 0x00000000000579c3 */ /* 0x000ea20000008800 */
[----:B------:R-:W-:-:S07]  /*0260*/  UMOV UR4, 0x400 ;  /* 0x0000040000047882 */ /* 0x000fce0000000000 */
[----:B-1----:R-:W1:Y:S01]  /*0270*/  LDC.64 R2, c[0x0][0x380] ;  /* 0x0000e000ff027b82 */ /* 0x002e620000000a00 */
[----:B--2---:R-:W-:Y:S01]  /*0280*/  ULEA UR4, UR5, UR4, 0x18 ;  /* 0x0000000405047291 */ /* 0x004fe2000f8ec0ff */
[----:B-1----:R-:W-:-:S08]  /*0290*/  IMAD.WIDE.U32 R2, R7, 0x4, R2 ;  /* 0x0000000407027825 */ /* 0x002fd000078e0002 */
[----:B------:R-:W1:Y:S04]  /*02a0*/  LDS R5, [UR4] ;  /* 0x00000004ff057984 */ /* 0x000e680008000800 */
[----:B-1----:R-:W-:Y:S01]  /*02b0*/  STG.E desc[UR8][R2.64], R5 ;  /* 0x0000000502007986 */ /* 0x002fe2000c101908 */
[----:B------:R-:W-:Y:S05]  /*02c0*/  EXIT ;  /* 0x000000000000794d */ /* 0x000fea0003800000 */
.L_x_2:
[----:B------:R-:W-:-:S00]  /*02d0*/  BRA `(.L_x_2) ;  /* 0xfffffffc00fc7947 */ /* 0x000fc0000383ffff */
[----:B------:R-:W-:-:S00]  /*02e0*/  NOP ;  /* 0x0000000000007918 */ /* 0x000fc00000000000 */
        /* <DEDUP_REMOVED lines=9> */
.L_x_3:


//--------------------- .nv.shared._Z12reduceinter2PjS_j --------------------------
	.section	.nv.shared._Z12reduceinter2PjS_j,"aw",@nobits
	.sectionflags	@""
	.align	16
	.zero		1024


//--------------------- .nv.shared.reserved.0     --------------------------
	.section	.nv.shared.reserved.0,"aw",@nobits
	.weak		__nv_reservedSMEM_offset_0_alias
	.size		__nv_reservedSMEM_offset_0_alias, 0, 64
	.other		__nv_reservedSMEM_offset_0_alias,@"STO_CUDA_RESERVED_SHARED STV_DEFAULT"
__nv_reservedSMEM_offset_0_alias:
	.zero		0
	.zero		64


//--------------------- .nv.constant0._Z12reduceinter2PjS_j --------------------------
	.section	.nv.constant0._Z12reduceinter2PjS_j,"a",@progbits
	.sectionflags	@""
	.align	4
.nv.constant0._Z12reduceinter2PjS_j:
	.zero		916


//--------------------- SYMBOLS --------------------------

	.type		.nv.reservedSmem.offset0,@object
	.size		.nv.reservedSmem.offset0,0x4
	.type		.nv.reservedSmem.cap,@object
	.size		.nv.reservedSmem.cap,0x4
